.version 4.1
.target sm_35
.entry bench(.param .u64 I){
    .reg .b64   ptr;
    .reg .b32   r32i<1>;
    ld.param.u64 ptr, [I];
    cvta.to.global.u64  ptr, ptr;
    ldu.global.b32 r32i0, [ptr+0];
    st.shared.cs.f32 [ptr], r32i0;
}


// ===== COMPILED SASS (sm_100) =====

	.target	sm_100

	.elftype	@"ET_EXEC"


//--------------------- .note.nv.tkinfo           --------------------------
	.section	.note.nv.tkinfo,"",@"SHT_NOTE"
	.sectionflags	@"SHF_NOTE_NV_TKINFO"
	.tkinfo
        /*0018*/ 	.word	0x00000002
        /*0030*/ 	.string	""
        /*0030*/ 	.string	"ptxas"
        /*0030*/ 	.string	"Cuda compilation tools, release 13.0, V13.0.88"
        /*0030*/ 	.string	"Build cuda_13.0.r13.0/compiler.36424714_0"
        /*0030*/ 	.string	"-arch sm_100 "



//--------------------- .note.nv.cuinfo           --------------------------
	.section	.note.nv.cuinfo,"",@"SHT_NOTE"
	.sectionflags	@"SHF_NOTE_NV_CUINFO"
        /*0018*/ 	.short	0x0002
        /*001a*/ 	.short	0x0023
        /*001c*/ 	.short	0x0082
	.zero		2


//--------------------- .nv.info                  --------------------------
	.section	.nv.info,"",@"SHT_CUDA_INFO"
	.align	4


	//----- nvinfo : EIATTR_REGCOUNT
	.align		4
        /*0000*/ 	.byte	0x04, 0x2f
        /*0002*/ 	.short	(.L_1 - .L_0)
	.align		4
.L_0:
        /*0004*/ 	.word	index@(bench)
        /*0008*/ 	.word	0x00000006


	//----- nvinfo : EIATTR_FRAME_SIZE
	.align		4
.L_1:
        /*000c*/ 	.byte	0x04, 0x11
        /*000e*/ 	.short	(.L_3 - .L_2)
	.align		4
.L_2:
        /*0010*/ 	.word	index@(bench)
        /*0014*/ 	.word	0x00000000


	//----- nvinfo : EIATTR_MIN_STACK_SIZE
	.align		4
.L_3:
        /*0018*/ 	.byte	0x04, 0x12
        /*001a*/ 	.short	(.L_5 - .L_4)
	.align		4
.L_4:
        /*001c*/ 	.word	index@(bench)
        /*0020*/ 	.word	0x00000000
.L_5:


//--------------------- .nv.compat                --------------------------
	.section	.nv.compat,"",@"SHT_CUDA_COMPAT_INFO"
	.align	4
        /*0000*/ 	.byte	0x02, 0x09, 0x00, 0x00, 0x02, 0x02, 0x01, 0x00, 0x02, 0x05, 0x05, 0x00, 0x03, 0x07, 0x01, 0x01
        /*0010*/ 	.byte	0x02, 0x03, 0x00, 0x00, 0x02, 0x06, 0x01, 0x00, 0x04, 0x0b, 0x08, 0x00, 0x09, 0x00, 0x00, 0x00
        /*0020*/ 	.byte	0x00, 0x00, 0x00, 0x00


//--------------------- .nv.info.bench            --------------------------
	.section	.nv.info.bench,"",@"SHT_CUDA_INFO"
	.sectionflags	@""
	.align	4


	//----- nvinfo : EIATTR_CUDA_API_VERSION
	.align		4
        /*0000*/ 	.byte	0x04, 0x37
        /*0002*/ 	.short	(.L_7 - .L_6)
.L_6:
        /*0004*/ 	.word	0x00000082


	//----- nvinfo : EIATTR_KPARAM_INFO
	.align		4
.L_7:
        /*0008*/ 	.byte	0x04, 0x17
        /*000a*/ 	.short	(.L_9 - .L_8)
.L_8:
        /*000c*/ 	.word	0x00000000
        /*0010*/ 	.short	0x0000
        /*0012*/ 	.short	0x0000
        /*0014*/ 	.byte	0x00, 0xf0, 0x21, 0x00


	//----- nvinfo : EIATTR_SPARSE_MMA_MASK
	.align		4
.L_9:
        /*0018*/ 	.byte	0x03, 0x50
        /*001a*/ 	.short	0x0000


	//----- nvinfo : EIATTR_MAXREG_COUNT
	.align		4
        /*001c*/ 	.byte	0x03, 0x1b
        /*001e*/ 	.short	0x00ff


	//----- nvinfo : EIATTR_MERCURY_ISA_VERSION
	.align		4
        /*0020*/ 	.byte	0x03, 0x5f
        /*0022*/ 	.short	0x0101


	//----- nvinfo : EIATTR_VRC_CTA_INIT_COUNT
	.align		4
        /*0024*/ 	.byte	0x02, 0x4a
	.zero		1
	.zero		1


	//----- nvinfo : EIATTR_EXIT_INSTR_OFFSETS
	.align		4
        /*0028*/ 	.byte	0x04, 0x1c
        /*002a*/ 	.short	(.L_11 - .L_10)


	//   ....[0]....
.L_10:
        /*002c*/ 	.word	0x00000060


	//----- nvinfo : EIATTR_CBANK_PARAM_SIZE
	.align		4
.L_11:
        /*0030*/ 	.byte	0x03, 0x19
        /*0032*/ 	.short	0x0008


	//----- nvinfo : EIATTR_PARAM_CBANK
	.align		4
        /*0034*/ 	.byte	0x04, 0x0a
        /*0036*/ 	.short	(.L_13 - .L_12)
	.align		4
.L_12:
        /*0038*/ 	.word	index@(.nv.constant0.bench)
        /*003c*/ 	.short	0x0380
        /*003e*/ 	.short	0x0008


	//----- nvinfo : EIATTR_SW_WAR
	.align		4
.L_13:
        /*0040*/ 	.byte	0x04, 0x36
        /*0042*/ 	.short	(.L_15 - .L_14)
.L_14:
        /*0044*/ 	.word	0x00000008
.L_15:


//--------------------- .nv.callgraph             --------------------------
	.section	.nv.callgraph,"",@"SHT_CUDA_CALLGRAPH"
	.align	4
	.sectionentsize	8
	.align		4
        /*0000*/ 	.word	0x00000000
	.align		4
        /*0004*/ 	.word	0xffffffff
	.align		4
        /*0008*/ 	.word	0x00000000
	.align		4
        /*000c*/ 	.word	0xfffffffe
	.align		4
        /*0010*/ 	.word	0x00000000
	.align		4
        /*0014*/ 	.word	0xfffffffd
	.align		4
        /*0018*/ 	.word	0x00000000
	.align		4
        /*001c*/ 	.word	0xfffffffc


//--------------------- .text.bench               --------------------------
	.section	.text.bench,"ax",@progbits
	.align	128
.text.bench:
        .type           bench,@function
        .size           bench,(.L_x_1 - bench)
        .other          bench,@"STO_CUDA_ENTRY STV_DEFAULT"
bench:
[----:B------:R-:W-:Y:S08]  /*0000*/  LDC R1, c[0x0][0x37c] ;  /* 0x0000df00ff017b82 */ /* 0x000ff00000000800 */
[----:B------:R-:W0:Y:S01]  /*0010*/  LDC.64 R2, c[0x0][0x380] ;  /* 0x0000e000ff027b82 */ /* 0x000e220000000a00 */
[----:B------:R-:W0:Y:S02]  /*0020*/  LDCU.64 UR4, c[0x0][0x358] ;  /* 0x00006b00ff0477ac */ /* 0x000e240008000a00 */
[----:B0-----:R-:W2:Y:S01]  /*0030*/  LDG.E R2, desc[UR4][R2.64] ;  /* 0x0000000402027981 */ /* 0x001ea2000c1e1900 */
[----:B------:R-:W2:Y:S03]  /*0040*/  LDCU UR4, c[0x0][0x380] ;  /* 0x00007000ff0477ac */ /* 0x000ea60008000800 */
[----:B--2---:R-:W-:Y:S01]  /*0050*/  STS [UR4], R2 ;  /* 0x00000002ff007988 */ /* 0x004fe20008000804 */
[----:B------:R-:W-:Y:S05]  /*0060*/  EXIT ;  /* 0x000000000000794d */ /* 0x000fea0003800000 */
.L_x_0:
[----:B------:R-:W-:-:S00]  /*0070*/  BRA `(.L_x_0) ;  /* 0xfffffffc00fc7947 */ /* 0x000fc0000383ffff */
[----:B------:R-:W-:-:S00]  /*0080*/  NOP ;  /* 0x0000000000007918 */ /* 0x000fc00000000000 */
[----:B------:R-:W-:-:S00]  /*0090*/  NOP ;  /* 0x0000000000007918 */ /* 0x000fc00000000000 */
[----:B------:R-:W-:-:S00]  /*00a0*/  NOP ;  /* 0x0000000000007918 */ /* 0x000fc00000000000 */
[----:B------:R-:W-:-:S00]  /*00b0*/  NOP ;  /* 0x0000000000007918 */ /* 0x000fc00000000000 */
[----:B------:R-:W-:-:S00]  /*00c0*/  NOP ;  /* 0x0000000000007918 */ /* 0x000fc00000000000 */
[----:B------:R-:W-:-:S00]  /*00d0*/  NOP ;  /* 0x0000000000007918 */ /* 0x000fc00000000000 */
[----:B------:R-:W-:-:S00]  /*00e0*/  NOP ;  /* 0x0000000000007918 */ /* 0x000fc00000000000 */
[----:B------:R-:W-:-:S00]  /*00f0*/  NOP ;  /* 0x0000000000007918 */ /* 0x000fc00000000000 */
.L_x_1:


//--------------------- .nv.shared.reserved.0     --------------------------
	.section	.nv.shared.reserved.0,"aw",@nobits
	.weak		__nv_reservedSMEM_offset_0_alias
	.size		__nv_reservedSMEM_offset_0_alias, 0, 64
	.other		__nv_reservedSMEM_offset_0_alias,@"STO_CUDA_RESERVED_SHARED STV_DEFAULT"
__nv_reservedSMEM_offset_0_alias:
	.zero		0
	.zero		64


//--------------------- .nv.constant0.bench       --------------------------
	.section	.nv.constant0.bench,"a",@progbits
	.sectionflags	@""
	.align	4
.nv.constant0.bench:
	.zero		904


//--------------------- SYMBOLS --------------------------

	.type		.nv.reservedSmem.offset0,@object
	.size		.nv.reservedSmem.offset0,0x4
